	.headerflags	@"EF_CUDA_TEXMODE_UNIFIED EF_CUDA_64BIT_ADDRESS EF_CUDA_ACCELERATORS EF_CUDA_SM90 EF_CUDA_VIRTUAL_SM(EF_CUDA_SM90)"
	.elftype	@"ET_EXEC"


//--------------------- .nv.info                  --------------------------
	.section	.nv.info,"",@"SHT_CUDA_INFO"
	.align	4


	//----- nvinfo : EIATTR_REGCOUNT
	.align		4
        /*0000*/ 	.byte	0x04, 0x2f
        /*0002*/ 	.short	(.L_1 - .L_0)
	.align		4
.L_0:
        /*0004*/ 	.word	index@(triton_poi_fused_cat_35)
        /*0008*/ 	.word	0x00000020


	//----- nvinfo : EIATTR_MIN_STACK_SIZE
	.align		4
.L_1:
        /*000c*/ 	.byte	0x04, 0x12
        /*000e*/ 	.short	(.L_3 - .L_2)
	.align		4
.L_2:
        /*0010*/ 	.word	index@(triton_poi_fused_cat_35)
        /*0014*/ 	.word	0x00000000


	//----- nvinfo : EIATTR_FRAME_SIZE
	.align		4
.L_3:
        /*0018*/ 	.byte	0x04, 0x11
        /*001a*/ 	.short	(.L_5 - .L_4)
	.align		4
.L_4:
        /*001c*/ 	.word	index@(triton_poi_fused_cat_35)
        /*0020*/ 	.word	0x00000000


	//----- nvinfo : EIATTR_MIN_STACK_SIZE
	.align		4
.L_5:
        /*0024*/ 	.byte	0x04, 0x12
        /*0026*/ 	.short	(.L_7 - .L_6)
	.align		4
.L_6:
        /*0028*/ 	.word	index@(triton_poi_fused_cat_35)
        /*002c*/ 	.word	0x00000000
.L_7:


//--------------------- .nv.info.triton_poi_fused_cat_35 --------------------------
	.section	.nv.info.triton_poi_fused_cat_35,"",@"SHT_CUDA_INFO"
	.sectionflags	@""
	.align	4


	//----- nvinfo : EIATTR_CUDA_API_VERSION
	.align		4
        /*0000*/ 	.byte	0x04, 0x37
        /*0002*/ 	.short	(.L_9 - .L_8)
.L_8:
        /*0004*/ 	.word	0x0000007c


	//----- nvinfo : EIATTR_KPARAM_INFO
	.align		4
.L_9:
        /*0008*/ 	.byte	0x04, 0x17
        /*000a*/ 	.short	(.L_11 - .L_10)
.L_10:
        /*000c*/ 	.word	0x00000000
        /*0010*/ 	.short	0x0011
        /*0012*/ 	.short	0x0088
        /*0014*/ 	.byte	0x00, 0xf0, 0x11, 0x00


	//----- nvinfo : EIATTR_KPARAM_INFO
	.align		4
.L_11:
        /*0018*/ 	.byte	0x04, 0x17
        /*001a*/ 	.short	(.L_13 - .L_12)
.L_12:
        /*001c*/ 	.word	0x00000000
        /*0020*/ 	.short	0x0010
        /*0022*/ 	.short	0x0080
        /*0024*/ 	.byte	0x00, 0xf4, 0x21, 0x00


	//----- nvinfo : EIATTR_KPARAM_INFO
	.align		4
.L_13:
        /*0028*/ 	.byte	0x04, 0x17
        /*002a*/ 	.short	(.L_15 - .L_14)
.L_14:
        /*002c*/ 	.word	0x00000000
        /*0030*/ 	.short	0x000f
        /*0032*/ 	.short	0x0078
        /*0034*/ 	.byte	0x00, 0xf4, 0x21, 0x00


	//----- nvinfo : EIATTR_KPARAM_INFO
	.align		4
.L_15:
        /*0038*/ 	.byte	0x04, 0x17
        /*003a*/ 	.short	(.L_17 - .L_16)
.L_16:
        /*003c*/ 	.word	0x00000000
        /*0040*/ 	.short	0x000e
        /*0042*/ 	.short	0x0070
        /*0044*/ 	.byte	0x00, 0xf4, 0x21, 0x00


	//----- nvinfo : EIATTR_KPARAM_INFO
	.align		4
.L_17:
        /*0048*/ 	.byte	0x04, 0x17
        /*004a*/ 	.short	(.L_19 - .L_18)
.L_18:
        /*004c*/ 	.word	0x00000000
        /*0050*/ 	.short	0x000d
        /*0052*/ 	.short	0x0068
        /*0054*/ 	.byte	0x00, 0xf4, 0x21, 0x00


	//----- nvinfo : EIATTR_KPARAM_INFO
	.align		4
.L_19:
        /*0058*/ 	.byte	0x04, 0x17
        /*005a*/ 	.short	(.L_21 - .L_20)
.L_20:
        /*005c*/ 	.word	0x00000000
        /*0060*/ 	.short	0x000c
        /*0062*/ 	.short	0x0060
        /*0064*/ 	.byte	0x00, 0xf4, 0x21, 0x00


	//----- nvinfo : EIATTR_KPARAM_INFO
	.align		4
.L_21:
        /*0068*/ 	.byte	0x04, 0x17
        /*006a*/ 	.short	(.L_23 - .L_22)
.L_22:
        /*006c*/ 	.word	0x00000000
        /*0070*/ 	.short	0x000b
        /*0072*/ 	.short	0x0058
        /*0074*/ 	.byte	0x00, 0xf4, 0x21, 0x00


	//----- nvinfo : EIATTR_KPARAM_INFO
	.align		4
.L_23:
        /*0078*/ 	.byte	0x04, 0x17
        /*007a*/ 	.short	(.L_25 - .L_24)
.L_24:
        /*007c*/ 	.word	0x00000000
        /*0080*/ 	.short	0x000a
        /*0082*/ 	.short	0x0050
        /*0084*/ 	.byte	0x00, 0xf4, 0x21, 0x00


	//----- nvinfo : EIATTR_KPARAM_INFO
	.align		4
.L_25:
        /*0088*/ 	.byte	0x04, 0x17
        /*008a*/ 	.short	(.L_27 - .L_26)
.L_26:
        /*008c*/ 	.word	0x00000000
        /*0090*/ 	.short	0x0009
        /*0092*/ 	.short	0x0048
        /*0094*/ 	.byte	0x00, 0xf4, 0x21, 0x00


	//----- nvinfo : EIATTR_KPARAM_INFO
	.align		4
.L_27:
        /*0098*/ 	.byte	0x04, 0x17
        /*009a*/ 	.short	(.L_29 - .L_28)
.L_28:
        /*009c*/ 	.word	0x00000000
        /*00a0*/ 	.short	0x0008
        /*00a2*/ 	.short	0x0040
        /*00a4*/ 	.byte	0x00, 0xf4, 0x21, 0x00


	//----- nvinfo : EIATTR_KPARAM_INFO
	.align		4
.L_29:
        /*00a8*/ 	.byte	0x04, 0x17
        /*00aa*/ 	.short	(.L_31 - .L_30)
.L_30:
        /*00ac*/ 	.word	0x00000000
        /*00b0*/ 	.short	0x0007
        /*00b2*/ 	.short	0x0038
        /*00b4*/ 	.byte	0x00, 0xf4, 0x21, 0x00


	//----- nvinfo : EIATTR_KPARAM_INFO
	.align		4
.L_31:
        /*00b8*/ 	.byte	0x04, 0x17
        /*00ba*/ 	.short	(.L_33 - .L_32)
.L_32:
        /*00bc*/ 	.word	0x00000000
        /*00c0*/ 	.short	0x0006
        /*00c2*/ 	.short	0x0030
        /*00c4*/ 	.byte	0x00, 0xf4, 0x21, 0x00


	//----- nvinfo : EIATTR_KPARAM_INFO
	.align		4
.L_33:
        /*00c8*/ 	.byte	0x04, 0x17
        /*00ca*/ 	.short	(.L_35 - .L_34)
.L_34:
        /*00cc*/ 	.word	0x00000000
        /*00d0*/ 	.short	0x0005
        /*00d2*/ 	.short	0x0028
        /*00d4*/ 	.byte	0x00, 0xf4, 0x21, 0x00


	//----- nvinfo : EIATTR_KPARAM_INFO
	.align		4
.L_35:
        /*00d8*/ 	.byte	0x04, 0x17
        /*00da*/ 	.short	(.L_37 - .L_36)
.L_36:
        /*00dc*/ 	.word	0x00000000
        /*00e0*/ 	.short	0x0004
        /*00e2*/ 	.short	0x0020
        /*00e4*/ 	.byte	0x00, 0xf4, 0x21, 0x00


	//----- nvinfo : EIATTR_KPARAM_INFO
	.align		4
.L_37:
        /*00e8*/ 	.byte	0x04, 0x17
        /*00ea*/ 	.short	(.L_39 - .L_38)
.L_38:
        /*00ec*/ 	.word	0x00000000
        /*00f0*/ 	.short	0x0003
        /*00f2*/ 	.short	0x0018
        /*00f4*/ 	.byte	0x00, 0xf4, 0x21, 0x00


	//----- nvinfo : EIATTR_KPARAM_INFO
	.align		4
.L_39:
        /*00f8*/ 	.byte	0x04, 0x17
        /*00fa*/ 	.short	(.L_41 - .L_40)
.L_40:
        /*00fc*/ 	.word	0x00000000
        /*0100*/ 	.short	0x0002
        /*0102*/ 	.short	0x0010
        /*0104*/ 	.byte	0x00, 0xf4, 0x21, 0x00


	//----- nvinfo : EIATTR_KPARAM_INFO
	.align		4
.L_41:
        /*0108*/ 	.byte	0x04, 0x17
        /*010a*/ 	.short	(.L_43 - .L_42)
.L_42:
        /*010c*/ 	.word	0x00000000
        /*0110*/ 	.short	0x0001
        /*0112*/ 	.short	0x0008
        /*0114*/ 	.byte	0x00, 0xf4, 0x21, 0x00


	//----- nvinfo : EIATTR_KPARAM_INFO
	.align		4
.L_43:
        /*0118*/ 	.byte	0x04, 0x17
        /*011a*/ 	.short	(.L_45 - .L_44)
.L_44:
        /*011c*/ 	.word	0x00000000
        /*0120*/ 	.short	0x0000
        /*0122*/ 	.short	0x0000
        /*0124*/ 	.byte	0x00, 0xf4, 0x21, 0x00


	//----- nvinfo : EIATTR_SPARSE_MMA_MASK
	.align		4
.L_45:
        /*0128*/ 	.byte	0x03, 0x50
        /*012a*/ 	.short	0x0000


	//----- nvinfo : EIATTR_MAXREG_COUNT
	.align		4
        /*012c*/ 	.byte	0x03, 0x1b
        /*012e*/ 	.short	0x00ff


	//----- nvinfo : EIATTR_EXIT_INSTR_OFFSETS
	.align		4
        /*0130*/ 	.byte	0x04, 0x1c
        /*0132*/ 	.short	(.L_47 - .L_46)


	//   ....[0]....
.L_46:
        /*0134*/ 	.word	0x00000f60


	//   ....[1]....
        /*0138*/ 	.word	0x00000f80


	//----- nvinfo : EIATTR_REQNTID
	.align		4
.L_47:
        /*013c*/ 	.byte	0x04, 0x10
        /*013e*/ 	.short	(.L_49 - .L_48)
.L_48:
        /*0140*/ 	.word	0x00000080
        /*0144*/ 	.word	0x00000001
        /*0148*/ 	.word	0x00000001


	//----- nvinfo : EIATTR_CBANK_PARAM_SIZE
	.align		4
.L_49:
        /*014c*/ 	.byte	0x03, 0x19
        /*014e*/ 	.short	0x008c


	//----- nvinfo : EIATTR_PARAM_CBANK
	.align		4
        /*0150*/ 	.byte	0x04, 0x0a
        /*0152*/ 	.short	(.L_51 - .L_50)
	.align		4
.L_50:
        /*0154*/ 	.word	index@(.nv.constant0.triton_poi_fused_cat_35)
        /*0158*/ 	.short	0x0210
        /*015a*/ 	.short	0x008c


	//----- nvinfo : EIATTR_SW_WAR
	.align		4
.L_51:
        /*015c*/ 	.byte	0x04, 0x36
        /*015e*/ 	.short	(.L_53 - .L_52)
.L_52:
        /*0160*/ 	.word	0x00000008
.L_53:


//--------------------- .nv.callgraph             --------------------------
	.section	.nv.callgraph,"",@"SHT_CUDA_CALLGRAPH"
	.align	4
	.sectionentsize	8
	.align		4
        /*0000*/ 	.word	0x00000000
	.align		4
        /*0004*/ 	.word	0xffffffff
	.align		4
        /*0008*/ 	.word	0x00000000
	.align		4
        /*000c*/ 	.word	0xfffffffe
	.align		4
        /*0010*/ 	.word	0x00000000
	.align		4
        /*0014*/ 	.word	0xfffffffd
	.align		4
        /*0018*/ 	.word	0x00000000
	.align		4
        /*001c*/ 	.word	0xfffffffc


//--------------------- .text.triton_poi_fused_cat_35 --------------------------
	.section	.text.triton_poi_fused_cat_35,"ax",@progbits
	.align	128
        .global         triton_poi_fused_cat_35
        .type           triton_poi_fused_cat_35,@function
        .size           triton_poi_fused_cat_35,(.L_x_1 - triton_poi_fused_cat_35)
        .other          triton_poi_fused_cat_35,@"STO_CUDA_ENTRY STV_DEFAULT"
triton_poi_fused_cat_35:
.text.triton_poi_fused_cat_35:
[----:B------:R-:W0:Y:S01]  /*0000*/  LDC R1, c[0x0][0x28] ;  /* 0x00000a00ff017b82 */ /* 0x000e220000000800 */
[----:B------:R-:W1:Y:S07]  /*0010*/  S2R R10, SR_TID.X ;  /* 0x00000000000a7919 */ /* 0x000e6e0000002100 */
[----:B------:R-:W2:Y:S01]  /*0020*/  LDC.64 R12, c[0x0][0x278] ;  /* 0x00009e00ff0c7b82 */ /* 0x000ea20000000a00 */
[----:B------:R-:W-:Y:S01]  /*0030*/  ULDC.64 UR4, c[0x0][0x270] ;  /* 0x00009c0000047ab9 */ /* 0x000fe20000000a00 */
[----:B------:R-:W-:Y:S01]  /*0040*/  CS2R R8, SRZ ;  /* 0x0000000000087805 */ /* 0x000fe2000001ff00 */
[----:B------:R-:W3:Y:S01]  /*0050*/  S2R R11, SR_CTAID.X ;  /* 0x00000000000b7919 */ /* 0x000ee20000002500 */
[----:B------:R-:W-:-:S04]  /*0060*/  ULDC.64 UR6, c[0x0][0x280] ;  /* 0x0000a00000067ab9 */ /* 0x000fc80000000a00 */
[----:B------:R-:W4:Y:S08]  /*0070*/  LDC.64 R14, c[0x0][0x288] ;  /* 0x0000a200ff0e7b82 */ /* 0x000f300000000a00 */
[----:B------:R-:W5:Y:S01]  /*0080*/  LDC.64 R22, c[0x0][0x248] ;  /* 0x00009200ff167b82 */ /* 0x000f620000000a00 */
[----:B-1----:R-:W-:-:S05]  /*0090*/  LOP3.LUT R10, R10, 0x7f, RZ, 0xc0, !PT ;  /* 0x0000007f0a0a7812 */ /* 0x002fca00078ec0ff */
[----:B---3--:R-:W-:Y:S02]  /*00a0*/  IMAD R11, R11, 0x80, R10 ;  /* 0x000000800b0b7824 */ /* 0x008fe400078e020a */
[----:B------:R-:W-:-:S04]  /*00b0*/  IMAD.MOV.U32 R10, RZ, RZ, RZ ;  /* 0x000000ffff0a7224 */ /* 0x000fc800078e00ff */
[----:B------:R-:W-:-:S05]  /*00c0*/  IMAD.HI R3, R11, -0x15f15f15, R10 ;  /* 0xea0ea0eb0b037827 */ /* 0x000fca00078e020a */
[----:B------:R-:W-:-:S04]  /*00d0*/  SHF.R.U32.HI R0, RZ, 0x1f, R3 ;  /* 0x0000001fff007819 */ /* 0x000fc80000011603 */
[----:B------:R-:W-:-:S05]  /*00e0*/  LEA.HI.SX32 R3, R3, R0, 0x15 ;  /* 0x0000000003037211 */ /* 0x000fca00078faaff */
[C---:B------:R-:W-:Y:S02]  /*00f0*/  IMAD R4, R3.reuse, -0x8c0, R11 ;  /* 0xfffff74003047824 */ /* 0x040fe400078e020b */
[----:B------:R-:W-:Y:S02]  /*0100*/  IMAD.SHL.U32 R5, R3, 0x4, RZ ;  /* 0x0000000403057824 */ /* 0x000fe400078e00ff */
[C---:B--2---:R-:W-:Y:S01]  /*0110*/  IMAD.WIDE R12, R4.reuse, 0x4, R12 ;  /* 0x00000004040c7825 */ /* 0x044fe200078e020c */
[----:B------:R-:W-:Y:S02]  /*0120*/  LOP3.LUT R25, R4, 0xfffffffc, RZ, 0xc0, !PT ;  /* 0xfffffffc04197812 */ /* 0x000fe400078ec0ff */
[----:B------:R-:W-:Y:S02]  /*0130*/  IADD3 R6, P0, R4, R5, RZ ;  /* 0x0000000504067210 */ /* 0x000fe40007f1e0ff */
[----:B------:R-:W-:Y:S02]  /*0140*/  SHF.R.S32.HI R0, RZ, 0x1f, R4 ;  /* 0x0000001fff007819 */ /* 0x000fe40000011404 */
[----:B------:R-:W-:Y:S01]  /*0150*/  ISETP.NE.AND P4, PT, R25, 0x8b8, PT ;  /* 0x000008b81900780c */ /* 0x000fe20003f85270 */
[----:B------:R-:W-:Y:S01]  /*0160*/  IMAD.SHL.U32 R2, R6, 0x4, RZ ;  /* 0x0000000406027824 */ /* 0x000fe200078e00ff */
[----:B------:R-:W-:-:S02]  /*0170*/  LEA.HI.X.SX32 R5, R5, R0, 0x1, P0 ;  /* 0x0000000005057211 */ /* 0x000fc400000f0eff */
[C---:B------:R-:W-:Y:S02]  /*0180*/  ISETP.LT.AND P2, PT, R11.reuse, 0x2300, !P4 ;  /* 0x000023000b00780c */ /* 0x040fe40006741270 */
[----:B------:R-:W-:Y:S02]  /*0190*/  SHF.L.U64.HI R5, R6, 0x2, R5 ;  /* 0x0000000206057819 */ /* 0x000fe40000010205 */
[----:B------:R-:W-:Y:S02]  /*01a0*/  IADD3 R16, P0, R2, UR4, RZ ;  /* 0x0000000402107c10 */ /* 0x000fe4000ff1e0ff */
[----:B------:R-:W-:Y:S02]  /*01b0*/  ISETP.GT.AND P5, PT, R4, 0x8bb, PT ;  /* 0x000008bb0400780c */ /* 0x000fe40003fa4270 */
[----:B------:R-:W-:Y:S01]  /*01c0*/  IADD3.X R17, R5, UR5, RZ, P0, !PT ;  /* 0x0000000505117c10 */ /* 0x000fe200087fe4ff */
[----:B------:R-:W-:Y:S01]  /*01d0*/  ULDC.64 UR4, c[0x0][0x208] ;  /* 0x0000820000047ab9 */ /* 0x000fe20000000a00 */
[----:B------:R-:W-:-:S03]  /*01e0*/  ISETP.LT.AND P3, PT, R11, 0x2300, P5 ;  /* 0x000023000b00780c */ /* 0x000fc60002f61270 */
[----:B------:R-:W2:Y:S04]  /*01f0*/  @P2 LDG.E.EL R8, desc[UR4][R16.64+-0x22e0] ;  /* 0xffdd200410082981 */ /* 0x000ea8000c2e1900 */
[----:B------:R1:W3:Y:S01]  /*0200*/  @P2 LDG.E.EL R9, desc[UR4][R12.64+-0x22e0] ;  /* 0xffdd20040c092981 */ /* 0x0002e2000c2e1900 */
[----:B------:R-:W-:Y:S01]  /*0210*/  IADD3 R18, P0, R2, UR6, RZ ;  /* 0x0000000602127c10 */ /* 0x000fe2000ff1e0ff */
[----:B------:R-:W-:Y:S02]  /*0220*/  IMAD.MOV.U32 R6, RZ, RZ, RZ ;  /* 0x000000ffff067224 */ /* 0x000fe400078e00ff */
[----:B------:R-:W-:Y:S01]  /*0230*/  IMAD.MOV.U32 R0, RZ, RZ, RZ ;  /* 0x000000ffff007224 */ /* 0x000fe200078e00ff */
[----:B------:R-:W-:Y:S01]  /*0240*/  IADD3.X R19, R5, UR7, RZ, P0, !PT ;  /* 0x0000000705137c10 */ /* 0x000fe200087fe4ff */
[----:B----4-:R-:W-:-:S04]  /*0250*/  IMAD.WIDE R14, R4, 0x4, R14 ;  /* 0x00000004040e7825 */ /* 0x010fc800078e020e */
[C---:B------:R-:W-:Y:S01]  /*0260*/  VIADD R24, R4.reuse, 0xfffff834 ;  /* 0xfffff83404187836 */ /* 0x040fe20000000000 */
[----:B------:R-:W4:Y:S01]  /*0270*/  @P3 LDG.E.EL R6, desc[UR4][R18.64+-0x22f0] ;  /* 0xffdd100412063981 */ /* 0x000f22000c2e1900 */
[C---:B------:R-:W-:Y:S01]  /*0280*/  VIADD R20, R4.reuse, 0xfffff8f8 ;  /* 0xfffff8f804147836 */ /* 0x040fe20000000000 */
[----:B------:R-:W-:Y:S02]  /*0290*/  PRMT R7, R4, 0x9910, RZ ;  /* 0x0000991004077816 */ /* 0x000fe400000000ff */
[----:B------:R-:W-:Y:S01]  /*02a0*/  CS2R R26, SRZ ;  /* 0x00000000001a7805 */ /* 0x000fe2000001ff00 */
[----:B------:R5:W4:Y:S01]  /*02b0*/  @P3 LDG.E.EL R0, desc[UR4][R14.64+-0x22f0] ;  /* 0xffdd10040e003981 */ /* 0x000b22000c2e1900 */
[----:B------:R-:W-:Y:S01]  /*02c0*/  PRMT R21, R24, 0x9910, RZ ;  /* 0x0000991018157816 */ /* 0x000fe200000000ff */
[----:B------:R-:W-:Y:S01]  /*02d0*/  ULDC.64 UR6, c[0x0][0x260] ;  /* 0x0000980000067ab9 */ /* 0x000fe20000000a00 */
[C---:B-1----:R-:W-:Y:S01]  /*02e0*/  PRMT R12, R20.reuse, 0x9910, RZ ;  /* 0x00009910140c7816 */ /* 0x042fe200000000ff */
[----:B------:R-:W-:Y:S01]  /*02f0*/  IMAD R17, R7, -0x6e5d, RZ ;  /* 0xffff91a307117824 */ /* 0x000fe200078e02ff */
[----:B------:R-:W-:-:S02]  /*0300*/  ISETP.GE.U32.AND P0, PT, R20, 0xc4, PT ;  /* 0x000000c41400780c */ /* 0x000fc40003f06070 */
[----:B------:R-:W-:Y:S01]  /*0310*/  ISETP.GE.AND P1, PT, R4, 0x384, PT ;  /* 0x000003840400780c */ /* 0x000fe20003f26270 */
[----:B------:R-:W-:Y:S01]  /*0320*/  IMAD R16, R12, 0xa73, RZ ;  /* 0x00000a730c107824 */ /* 0x000fe200078e02ff */
[----:B0----5:R-:W-:Y:S02]  /*0330*/  SHF.R.S32.HI R15, RZ, 0xf, R12 ;  /* 0x0000000fff0f7819 */ /* 0x021fe4000001140c */
[----:B------:R-:W-:Y:S02]  /*0340*/  LEA.HI.SX32 R12, R17, R4, 0x10 ;  /* 0x00000004110c7211 */ /* 0x000fe400078f82ff */
[----:B------:R-:W-:Y:S02]  /*0350*/  SHF.R.S32.HI R10, RZ, 0x10, R16 ;  /* 0x00000010ff0a7819 */ /* 0x000fe40000011410 */
[----:B------:R-:W-:Y:S02]  /*0360*/  LOP3.LUT R17, R15, 0xffff, RZ, 0xc0, !PT ;  /* 0x0000ffff0f117812 */ /* 0x000fe400078ec0ff */
[----:B------:R-:W-:Y:S01]  /*0370*/  LOP3.LUT R13, R10, 0xffff, RZ, 0xc0, !PT ;  /* 0x0000ffff0a0d7812 */ /* 0x000fe200078ec0ff */
[----:B------:R-:W-:Y:S01]  /*0380*/  IMAD.MOV.U32 R10, RZ, RZ, R21 ;  /* 0x000000ffff0a7224 */ /* 0x000fe200078e0015 */
[----:B------:R-:W-:-:S02]  /*0390*/  PRMT R19, R12, 0x9910, RZ ;  /* 0x000099100c137816 */ /* 0x000fc400000000ff */
[----:B------:R-:W-:Y:S01]  /*03a0*/  SHF.R.U32.HI R13, RZ, 0xf, R13 ;  /* 0x0000000fff0d7819 */ /* 0x000fe2000001160d */
[----:B------:R-:W-:Y:S01]  /*03b0*/  IMAD R14, R10, 0xa73, RZ ;  /* 0x00000a730a0e7824 */ /* 0x000fe200078e02ff */
[----:B------:R-:W-:Y:S02]  /*03c0*/  SHF.R.S32.HI R10, RZ, 0xf, R10 ;  /* 0x0000000fff0a7819 */ /* 0x000fe4000001140a */
[----:B------:R-:W-:Y:S02]  /*03d0*/  LEA.HI.SX32 R13, R16, R13, 0xd ;  /* 0x0000000d100d7211 */ /* 0x000fe400078f6aff */
[----:B------:R-:W-:Y:S02]  /*03e0*/  LOP3.LUT R16, R12, 0xffff, RZ, 0xc0, !PT ;  /* 0x0000ffff0c107812 */ /* 0x000fe400078ec0ff */
[----:B------:R-:W-:Y:S02]  /*03f0*/  PRMT R18, R13, 0x9910, RZ ;  /* 0x000099100d127816 */ /* 0x000fe400000000ff */
[----:B------:R-:W-:-:S02]  /*0400*/  SHF.R.S32.HI R15, RZ, 0x10, R14 ;  /* 0x00000010ff0f7819 */ /* 0x000fc4000001140e */
[----:B------:R-:W-:Y:S01]  /*0410*/  LEA.HI R13, R17, R20, RZ, 0x12 ;  /* 0x00000014110d7211 */ /* 0x000fe200078f90ff */
[----:B------:R-:W-:Y:S01]  /*0420*/  IMAD.MOV.U32 R17, RZ, RZ, R18 ;  /* 0x000000ffff117224 */ /* 0x000fe200078e0012 */
[----:B------:R-:W-:Y:S02]  /*0430*/  SHF.R.U32.HI R12, RZ, 0xf, R16 ;  /* 0x0000000fff0c7819 */ /* 0x000fe40000011610 */
[----:B------:R-:W-:Y:S02]  /*0440*/  LOP3.LUT R16, R15, 0xffff, RZ, 0xc0, !PT ;  /* 0x0000ffff0f107812 */ /* 0x000fe400078ec0ff */
[----:B------:R-:W-:Y:S01]  /*0450*/  LOP3.LUT R15, R13, 0xfffc, RZ, 0xc0, !PT ;  /* 0x0000fffc0d0f7812 */ /* 0x000fe200078ec0ff */
[----:B------:R-:W-:Y:S01]  /*0460*/  IMAD R13, R17, 0xc4, RZ ;  /* 0x000000c4110d7824 */ /* 0x000fe200078e02ff */
[----:B------:R-:W-:Y:S02]  /*0470*/  SHF.R.U32.HI R17, RZ, 0xf, R16 ;  /* 0x0000000fff117819 */ /* 0x000fe40000011610 */
[----:B------:R-:W-:Y:S01]  /*0480*/  LEA.HI.SX32 R12, R19, R12, 0x17 ;  /* 0x0000000c130c7211 */ /* 0x000fe200078fbaff */
[----:B------:R-:W-:Y:S01]  /*0490*/  IMAD.MOV R15, RZ, RZ, -R15 ;  /* 0x000000ffff0f7224 */ /* 0x000fe200078e0a0f */
[----:B------:R-:W-:Y:S01]  /*04a0*/  LEA.HI.SX32 R14, R14, R17, 0xd ;  /* 0x000000110e0e7211 */ /* 0x000fe200078f6aff */
[----:B------:R-:W-:Y:S01]  /*04b0*/  IMAD.MOV R13, RZ, RZ, -R13 ;  /* 0x000000ffff0d7224 */ /* 0x000fe200078e0a0d */
[----:B------:R-:W-:Y:S01]  /*04c0*/  PRMT R16, R12, 0x9910, RZ ;  /* 0x000099100c107816 */ /* 0x000fe200000000ff */
[----:B------:R-:W0:Y:S01]  /*04d0*/  LDC.64 R18, c[0x0][0x218] ;  /* 0x00008600ff127b82 */ /* 0x000e220000000a00 */
[----:B------:R-:W-:-:S02]  /*04e0*/  PRMT R17, R15, 0x7710, RZ ;  /* 0x000077100f117816 */ /* 0x000fc400000000ff */
[----:B------:R-:W-:Y:S02]  /*04f0*/  PRMT R15, R13, 0x7710, RZ ;  /* 0x000077100d0f7816 */ /* 0x000fe400000000ff */
[----:B------:R-:W-:Y:S01]  /*0500*/  SHF.R.S32.HI R13, RZ, 0xf, R7 ;  /* 0x0000000fff0d7819 */ /* 0x000fe20000011407 */
[----:B------:R-:W-:Y:S01]  /*0510*/  IMAD.IADD R7, R20, 0x1, R17 ;  /* 0x0000000114077824 */ /* 0x000fe200078e0211 */
[----:B------:R-:W-:Y:S01]  /*0520*/  LOP3.LUT R17, R10, 0xffff, RZ, 0xc0, !PT ;  /* 0x0000ffff0a117812 */ /* 0x000fe200078ec0ff */
[----:B------:R-:W-:Y:S01]  /*0530*/  IMAD.IADD R20, R20, 0x1, R15 ;  /* 0x0000000114147824 */ /* 0x000fe200078e020f */
[----:B------:R-:W-:Y:S01]  /*0540*/  LOP3.LUT R15, R13, 0xffff, RZ, 0xc0, !PT ;  /* 0x0000ffff0d0f7812 */ /* 0x000fe200078ec0ff */
[----:B------:R-:W-:Y:S01]  /*0550*/  IMAD R10, R16, 0x384, RZ ;  /* 0x00000384100a7824 */ /* 0x000fe200078e02ff */
[----:B------:R-:W-:Y:S01]  /*0560*/  LEA.HI R16, R17, R24, RZ, 0x12 ;  /* 0x0000001811107211 */ /* 0x000fe200078f90ff */
[----:B------:R-:W1:Y:S01]  /*0570*/  LDC.64 R12, c[0x0][0x210] ;  /* 0x00008400ff0c7b82 */ /* 0x000e620000000a00 */
[----:B------:R-:W-:Y:S01]  /*0580*/  LEA.HI R15, R15, R4, RZ, 0x12 ;  /* 0x000000040f0f7211 */ /* 0x000fe200078f90ff */
[----:B------:R-:W-:Y:S01]  /*0590*/  IMAD.MOV R10, RZ, RZ, -R10 ;  /* 0x000000ffff0a7224 */ /* 0x000fe200078e0a0a */
[----:B------:R-:W-:-:S02]  /*05a0*/  LOP3.LUT R16, R16, 0xfffc, RZ, 0xc0, !PT ;  /* 0x0000fffc10107812 */ /* 0x000fc400078ec0ff */
[----:B------:R-:W-:Y:S02]  /*05b0*/  LOP3.LUT R15, R15, 0xfffc, RZ, 0xc0, !PT ;  /* 0x0000fffc0f0f7812 */ /* 0x000fe400078ec0ff */
[----:B------:R-:W-:Y:S01]  /*05c0*/  PRMT R14, R14, 0x9910, RZ ;  /* 0x000099100e0e7816 */ /* 0x000fe200000000ff */
[----:B------:R-:W-:Y:S01]  /*05d0*/  IMAD.MOV R16, RZ, RZ, -R16 ;  /* 0x000000ffff107224 */ /* 0x000fe200078e0a10 */
[----:B------:R-:W-:Y:S01]  /*05e0*/  ISETP.LT.AND P6, PT, R11, 0x2300, !P1 ;  /* 0x000023000b00780c */ /* 0x000fe20004fc1270 */
[----:B------:R-:W-:Y:S01]  /*05f0*/  IMAD.MOV R17, RZ, RZ, -R15 ;  /* 0x000000ffff117224 */ /* 0x000fe200078e0a0f */
[----:B------:R-:W-:Y:S01]  /*0600*/  PRMT R15, R10, 0x7710, RZ ;  /* 0x000077100a0f7816 */ /* 0x000fe200000000ff */
[----:B------:R-:W-:-:S03]  /*0610*/  IMAD R14, R14, 0xc4, RZ ;  /* 0x000000c40e0e7824 */ /* 0x000fc600078e02ff */
[----:B------:R-:W-:Y:S01]  /*0620*/  PRMT R17, R17, 0x7710, RZ ;  /* 0x0000771011117816 */ /* 0x000fe200000000ff */
[----:B------:R-:W-:-:S05]  /*0630*/  IMAD.IADD R10, R4, 0x1, R15 ;  /* 0x00000001040a7824 */ /* 0x000fca00078e020f */
[----:B------:R-:W-:Y:S01]  /*0640*/  PRMT R15, R10, 0x9910, RZ ;  /* 0x000099100a0f7816 */ /* 0x000fe200000000ff */
[----:B------:R-:W-:Y:S01]  /*0650*/  IMAD.IADD R10, R4, 0x1, R17 ;  /* 0x00000001040a7824 */ /* 0x000fe200078e0211 */
[----:B------:R-:W-:Y:S01]  /*0660*/  PRMT R17, R16, 0x7710, RZ ;  /* 0x0000771010117816 */ /* 0x000fe200000000ff */
[----:B------:R-:W-:Y:S02]  /*0670*/  IMAD.MOV R16, RZ, RZ, -R14 ;  /* 0x000000ffff107224 */ /* 0x000fe400078e0a0e */
[----:B------:R-:W-:Y:S01]  /*0680*/  IMAD.MOV.U32 R14, RZ, RZ, R15 ;  /* 0x000000ffff0e7224 */ /* 0x000fe200078e000f */
[----:B------:R-:W-:Y:S01]  /*0690*/  PRMT R21, R10, 0x9910, RZ ;  /* 0x000099100a157816 */ /* 0x000fe200000000ff */
[----:B------:R-:W-:Y:S01]  /*06a0*/  IMAD.IADD R10, R24, 0x1, R17 ;  /* 0x00000001180a7824 */ /* 0x000fe200078e0211 */
[----:B------:R-:W-:Y:S01]  /*06b0*/  PRMT R15, R16, 0x7710, RZ ;  /* 0x00007710100f7816 */ /* 0x000fe200000000ff */
[----:B------:R-:W-:Y:S01]  /*06c0*/  IMAD R17, R3, 0x384, R14 ;  /* 0x0000038403117824 */ /* 0x000fe200078e020e */
[----:B------:R-:W-:Y:S01]  /*06d0*/  PRMT R28, R20, 0x9910, RZ ;  /* 0x00009910141c7816 */ /* 0x000fe200000000ff */
[----:B0-----:R-:W-:-:S02]  /*06e0*/  IMAD.WIDE R18, R21, 0x4, R18 ;  /* 0x0000000415127825 */ /* 0x001fc400078e0212 */
[----:B------:R-:W0:Y:S02]  /*06f0*/  LDC.64 R20, c[0x0][0x240] ;  /* 0x00009000ff147b82 */ /* 0x000e240000000a00 */
[----:B-1----:R-:W-:Y:S01]  /*0700*/  IMAD.WIDE R12, R17, 0x4, R12 ;  /* 0x00000004110c7825 */ /* 0x002fe200078e020c */
[----:B------:R1:W5:Y:S04]  /*0710*/  @P6 LDG.E.EL R27, desc[UR4][R18.64] ;  /* 0x00000004121b6981 */ /* 0x000368000c2e1900 */
[----:B------:R1:W5:Y:S01]  /*0720*/  @P6 LDG.E.EL R26, desc[UR4][R12.64] ;  /* 0x000000040c1a6981 */ /* 0x000362000c2e1900 */
[----:B------:R-:W0:Y:S01]  /*0730*/  LDC.64 R16, c[0x0][0x238] ;  /* 0x00008e00ff107b82 */ /* 0x000e220000000a00 */
[----:B-1----:R-:W-:Y:S01]  /*0740*/  IMAD.MOV.U32 R18, RZ, RZ, RZ ;  /* 0x000000ffff127224 */ /* 0x002fe200078e00ff */
[----:B------:R-:W-:Y:S01]  /*0750*/  PRMT R13, R10, 0x9910, RZ ;  /* 0x000099100a0d7816 */ /* 0x000fe200000000ff */
[----:B------:R-:W-:-:S04]  /*0760*/  IMAD.MOV.U32 R10, RZ, RZ, RZ ;  /* 0x000000ffff0a7224 */ /* 0x000fc800078e00ff */
[----:B------:R-:W-:Y:S01]  /*0770*/  IMAD.WIDE R22, R13, 0x4, R22 ;  /* 0x000000040d167825 */ /* 0x000fe200078e0216 */
[----:B--2---:R-:W-:Y:S02]  /*0780*/  SEL R8, R8, RZ, P2 ;  /* 0x000000ff08087207 */ /* 0x004fe40001000000 */
[----:B---3--:R-:W-:Y:S02]  /*0790*/  SEL R9, R9, RZ, P2 ;  /* 0x000000ff09097207 */ /* 0x008fe40001000000 */
[C---:B------:R-:W-:Y:S01]  /*07a0*/  ISETP.GE.U32.AND P2, PT, R24.reuse, 0xc4, PT ;  /* 0x000000c41800780c */ /* 0x040fe20003f46070 */
[----:B------:R-:W-:Y:S02]  /*07b0*/  IMAD.IADD R24, R24, 0x1, R15 ;  /* 0x0000000118187824 */ /* 0x000fe400078e020f */
[----:B------:R-:W1:Y:S01]  /*07c0*/  LDC.64 R14, c[0x0][0x230] ;  /* 0x00008c00ff0e7b82 */ /* 0x000e620000000a00 */
[----:B----4-:R-:W-:Y:S02]  /*07d0*/  SEL R6, R6, RZ, P3 ;  /* 0x000000ff06067207 */ /* 0x010fe40001800000 */
[----:B------:R-:W-:-:S02]  /*07e0*/  SEL R29, R0, RZ, P3 ;  /* 0x000000ff001d7207 */ /* 0x000fc40001800000 */
[----:B------:R-:W-:-:S03]  /*07f0*/  PRMT R24, R24, 0x9910, RZ ;  /* 0x0000991018187816 */ /* 0x000fc600000000ff */
[----:B------:R-:W-:Y:S01]  /*0800*/  FADD R6, R6, R29 ;  /* 0x0000001d06067221 */ /* 0x000fe20000000000 */
[----:B------:R-:W-:Y:S01]  /*0810*/  PRMT R0, R7, 0x9910, RZ ;  /* 0x0000991007007816 */ /* 0x000fe200000000ff */
[----:B------:R-:W-:Y:S01]  /*0820*/  FADD R8, R8, R9 ;  /* 0x0000000908087221 */ /* 0x000fe20000000000 */
[----:B------:R-:W-:Y:S01]  /*0830*/  IMAD R7, R3, 0xc4, R28 ;  /* 0x000000c403077824 */ /* 0x000fe200078e021c */
[C---:B------:R-:W-:Y:S02]  /*0840*/  ISETP.LT.AND P3, PT, R11.reuse, 0x2300, !P0 ;  /* 0x000023000b00780c */ /* 0x040fe40004761270 */
[----:B------:R-:W-:Y:S01]  /*0850*/  @P4 FSEL R8, R6, RZ, P5 ;  /* 0x000000ff06084208 */ /* 0x000fe20002800000 */
[----:B------:R-:W-:Y:S01]  /*0860*/  IMAD.MOV.U32 R6, RZ, RZ, R24 ;  /* 0x000000ffff067224 */ /* 0x000fe200078e0018 */
[----:B------:R-:W-:Y:S01]  /*0870*/  ISETP.LT.AND P4, PT, R11, 0x2300, !P2 ;  /* 0x000023000b00780c */ /* 0x000fe20005781270 */
[----:B------:R-:W-:Y:S02]  /*0880*/  IMAD.MOV.U32 R9, RZ, RZ, R0 ;  /* 0x000000ffff097224 */ /* 0x000fe400078e0000 */
[----:B-1----:R-:W-:-:S04]  /*0890*/  IMAD.WIDE R14, R7, 0x4, R14 ;  /* 0x00000004070e7825 */ /* 0x002fc800078e020e */
[----:B------:R-:W-:Y:S02]  /*08a0*/  IMAD R7, R3, 0xc4, R6 ;  /* 0x000000c403077824 */ /* 0x000fe400078e0206 */
[----:B0-----:R-:W-:-:S04]  /*08b0*/  IMAD.WIDE R16, R9, 0x4, R16 ;  /* 0x0000000409107825 */ /* 0x001fc800078e0210 */
[----:B------:R-:W-:Y:S01]  /*08c0*/  IMAD.MOV.U32 R9, RZ, RZ, RZ ;  /* 0x000000ffff097224 */ /* 0x000fe200078e00ff */
[----:B------:R-:W2:Y:S01]  /*08d0*/  @P4 LDG.E.EL R18, desc[UR4][R22.64] ;  /* 0x0000000416124981 */ /* 0x000ea2000c2e1900 */
[----:B------:R-:W-:Y:S02]  /*08e0*/  IMAD.MOV.U32 R0, RZ, RZ, RZ ;  /* 0x000000ffff007224 */ /* 0x000fe400078e00ff */
[----:B------:R-:W-:Y:S02]  /*08f0*/  IMAD.WIDE R20, R7, 0x4, R20 ;  /* 0x0000000407147825 */ /* 0x000fe400078e0214 */
[----:B------:R-:W3:Y:S04]  /*0900*/  @P3 LDG.E.EL R9, desc[UR4][R16.64] ;  /* 0x0000000410093981 */ /* 0x000ee8000c2e1900 */
[----:B------:R-:W4:Y:S04]  /*0910*/  @P4 LDG.E.EL R10, desc[UR4][R20.64] ;  /* 0x00000004140a4981 */ /* 0x000f28000c2e1900 */
[----:B------:R0:W4:Y:S01]  /*0920*/  @P3 LDG.E.EL R0, desc[UR4][R14.64] ;  /* 0x000000040e003981 */ /* 0x000122000c2e1900 */
[----:B------:R-:W-:-:S05]  /*0930*/  VIADD R19, R4, 0xfffff770 ;  /* 0xfffff77004137836 */ /* 0x000fca0000000000 */
[----:B------:R-:W-:-:S05]  /*0940*/  PRMT R7, R19, 0x9910, RZ ;  /* 0x0000991013077816 */ /* 0x000fca00000000ff */
[----:B------:R-:W-:-:S05]  /*0950*/  IMAD R6, R7, 0xe39, RZ ;  /* 0x00000e3907067824 */ /* 0x000fca00078e02ff */
[----:B------:R-:W-:-:S04]  /*0960*/  SHF.R.S32.HI R6, RZ, 0x10, R6 ;  /* 0x00000010ff067819 */ /* 0x000fc80000011406 */
[----:B------:R-:W-:Y:S02]  /*0970*/  LOP3.LUT R13, R6, 0xffff, RZ, 0xc0, !PT ;  /* 0x0000ffff060d7812 */ /* 0x000fe400078ec0ff */
[----:B------:R-:W-:Y:S02]  /*0980*/  SHF.R.S32.HI R7, RZ, 0xf, R7 ;  /* 0x0000000fff077819 */ /* 0x000fe40000011407 */
[----:B------:R-:W-:Y:S02]  /*0990*/  SHF.R.U32.HI R6, RZ, 0x1, R13 ;  /* 0x00000001ff067819 */ /* 0x000fe4000001160d */
[----:B------:R-:W-:Y:S02]  /*09a0*/  LOP3.LUT R12, R7, 0xffff, RZ, 0xc0, !PT ;  /* 0x0000ffff070c7812 */ /* 0x000fe400078ec0ff */
[----:B------:R-:W-:Y:S02]  /*09b0*/  LEA.HI R6, R13, R6, RZ, 0x11 ;  /* 0x000000060d067211 */ /* 0x000fe400078f88ff */
[----:B------:R-:W-:-:S02]  /*09c0*/  LEA.HI R7, R12, R19, RZ, 0x12 ;  /* 0x000000130c077211 */ /* 0x000fc400078f90ff */
[----:B------:R-:W-:Y:S02]  /*09d0*/  PRMT R6, R6, 0x9910, RZ ;  /* 0x0000991006067816 */ /* 0x000fe400000000ff */
[----:B------:R-:W-:-:S03]  /*09e0*/  LOP3.LUT R12, R7, 0xfffc, RZ, 0xc0, !PT ;  /* 0x0000fffc070c7812 */ /* 0x000fc600078ec0ff */
[----:B------:R-:W-:Y:S02]  /*09f0*/  IMAD R6, R6, 0x24, RZ ;  /* 0x0000002406067824 */ /* 0x000fe400078e02ff */
[----:B0-----:R-:W-:Y:S02]  /*0a00*/  IMAD.MOV R14, RZ, RZ, -R12 ;  /* 0x000000ffff0e7224 */ /* 0x001fe400078e0a0c */
[----:B------:R-:W-:Y:S01]  /*0a10*/  IMAD.MOV R16, RZ, RZ, -R6 ;  /* 0x000000ffff107224 */ /* 0x000fe200078e0a06 */
[----:B------:R-:W0:Y:S02]  /*0a20*/  LDC.64 R12, c[0x0][0x258] ;  /* 0x00009600ff0c7b82 */ /* 0x000e240000000a00 */
[----:B------:R-:W-:-:S06]  /*0a30*/  PRMT R14, R14, 0x7710, RZ ;  /* 0x000077100e0e7816 */ /* 0x000fcc00000000ff */
[----:B------:R-:W1:Y:S01]  /*0a40*/  LDC.64 R6, c[0x0][0x250] ;  /* 0x00009400ff067b82 */ /* 0x000e620000000a00 */
[----:B------:R-:W-:Y:S01]  /*0a50*/  PRMT R16, R16, 0x7710, RZ ;  /* 0x0000771010107816 */ /* 0x000fe200000000ff */
[----:B------:R-:W-:-:S04]  /*0a60*/  IMAD.IADD R17, R19, 0x1, R14 ;  /* 0x0000000113117824 */ /* 0x000fc800078e020e */
[----:B------:R-:W-:Y:S02]  /*0a70*/  IMAD.IADD R16, R19, 0x1, R16 ;  /* 0x0000000113107824 */ /* 0x000fe400078e0210 */
[----:B------:R-:W0:Y:S01]  /*0a80*/  LDC.64 R14, c[0x0][0x268] ;  /* 0x00009a00ff0e7b82 */ /* 0x000e220000000a00 */
[----:B-----5:R-:W-:Y:S02]  /*0a90*/  SEL R27, R27, RZ, P6 ;  /* 0x000000ff1b1b7207 */ /* 0x020fe40003000000 */
[----:B------:R-:W-:Y:S02]  /*0aa0*/  PRMT R16, R16, 0x9910, RZ ;  /* 0x0000991010107816 */ /* 0x000fe400000000ff */
[----:B------:R-:W-:Y:S02]  /*0ab0*/  SEL R26, R26, RZ, P6 ;  /* 0x000000ff1a1a7207 */ /* 0x000fe40003000000 */
[----:B------:R-:W-:Y:S02]  /*0ac0*/  ISETP.GE.U32.AND P6, PT, R19, 0x24, PT ;  /* 0x000000241300780c */ /* 0x000fe40003fc6070 */
[----:B------:R-:W-:Y:S01]  /*0ad0*/  PRMT R21, R17, 0x9910, RZ ;  /* 0x0000991011157816 */ /* 0x000fe200000000ff */
[----:B------:R-:W-:Y:S01]  /*0ae0*/  IMAD R17, R3, 0x24, R16 ;  /* 0x0000002403117824 */ /* 0x000fe200078e0210 */
[----:B------:R-:W-:-:S03]  /*0af0*/  ISETP.NE.AND P5, PT, R25, 0x8b4, PT ;  /* 0x000008b41900780c */ /* 0x000fc60003fa5270 */
[----:B-1----:R-:W-:-:S04]  /*0b00*/  IMAD.WIDE R6, R17, 0x4, R6 ;  /* 0x0000000411067825 */ /* 0x002fc800078e0206 */
[----:B0-----:R-:W-:Y:S01]  /*0b10*/  IMAD.WIDE R12, R21, 0x4, R12 ;  /* 0x00000004150c7825 */ /* 0x001fe200078e020c */
[----:B------:R-:W-:-:S03]  /*0b20*/  CS2R R20, SRZ ;  /* 0x0000000000147805 */ /* 0x000fc6000001ff00 */
[----:B------:R-:W-:Y:S01]  /*0b30*/  IMAD.WIDE R14, R4, 0x4, R14 ;  /* 0x00000004040e7825 */ /* 0x000fe200078e020e */
[----:B---3--:R-:W-:Y:S02]  /*0b40*/  SEL R19, R9, RZ, P3 ;  /* 0x000000ff09137207 */ /* 0x008fe40001800000 */
[----:B--2---:R-:W-:Y:S02]  /*0b50*/  SEL R9, R18, RZ, P4 ;  /* 0x000000ff12097207 */ /* 0x004fe40002000000 */
[----:B----4-:R-:W-:Y:S02]  /*0b60*/  SEL R10, R10, RZ, P4 ;  /* 0x000000ff0a0a7207 */ /* 0x010fe40002000000 */
[----:B------:R-:W-:Y:S02]  /*0b70*/  IADD3 R16, P4, R2, UR6, RZ ;  /* 0x0000000602107c10 */ /* 0x000fe4000ff9e0ff */
[----:B------:R-:W-:Y:S02]  /*0b80*/  SEL R0, R0, RZ, P3 ;  /* 0x000000ff00007207 */ /* 0x000fe40001800000 */
[----:B------:R-:W-:-:S02]  /*0b90*/  ISETP.LT.AND P3, PT, R11, 0x2300, !P6 ;  /* 0x000023000b00780c */ /* 0x000fc40007761270 */
[----:B------:R-:W-:Y:S02]  /*0ba0*/  IADD3.X R17, R5, UR7, RZ, P4, !PT ;  /* 0x0000000705117c10 */ /* 0x000fe4000a7fe4ff */
[----:B------:R-:W-:Y:S01]  /*0bb0*/  ISETP.LT.AND P4, PT, R11, 0x2300, !P5 ;  /* 0x000023000b00780c */ /* 0x000fe20006f81270 */
[----:B------:R-:W-:Y:S02]  /*0bc0*/  IMAD.MOV.U32 R18, RZ, RZ, RZ ;  /* 0x000000ffff127224 */ /* 0x000fe400078e00ff */
[----:B------:R-:W-:-:S06]  /*0bd0*/  IMAD.MOV.U32 R2, RZ, RZ, RZ ;  /* 0x000000ffff027224 */ /* 0x000fcc00078e00ff */
[----:B------:R0:W2:Y:S04]  /*0be0*/  @P3 LDG.E.EL R18, desc[UR4][R6.64] ;  /* 0x0000000406123981 */ /* 0x0000a8000c2e1900 */
[----:B------:R1:W3:Y:S04]  /*0bf0*/  @P3 LDG.E.EL R2, desc[UR4][R12.64] ;  /* 0x000000040c023981 */ /* 0x0002e8000c2e1900 */
[----:B------:R-:W4:Y:S04]  /*0c00*/  @P4 LDG.E.EL R21, desc[UR4][R16.64+-0x22d0] ;  /* 0xffdd300410154981 */ /* 0x000f28000c2e1900 */
[----:B------:R5:W4:Y:S01]  /*0c10*/  @P4 LDG.E.EL R20, desc[UR4][R14.64+-0x22d0] ;  /* 0xffdd30040e144981 */ /* 0x000b22000c2e1900 */
[----:B------:R-:W-:-:S05]  /*0c20*/  VIADD R22, R4, 0xfffffc7c ;  /* 0xfffffc7c04167836 */ /* 0x000fca0000000000 */
[----:B------:R-:W-:-:S05]  /*0c30*/  PRMT R5, R22, 0x9910, RZ ;  /* 0x0000991016057816 */ /* 0x000fca00000000ff */
[----:B------:R-:W-:-:S05]  /*0c40*/  IMAD R23, R5, -0x6e5d, RZ ;  /* 0xffff91a305177824 */ /* 0x000fca00078e02ff */
[----:B------:R-:W-:-:S04]  /*0c50*/  LEA.HI.SX32 R4, R23, R22, 0x10 ;  /* 0x0000001617047211 */ /* 0x000fc800078f82ff */
[C---:B0-----:R-:W-:Y:S02]  /*0c60*/  LOP3.LUT R6, R4.reuse, 0xffff, RZ, 0xc0, !PT ;  /* 0x0000ffff04067812 */ /* 0x041fe400078ec0ff */
[----:B------:R-:W-:Y:S02]  /*0c70*/  PRMT R7, R4, 0x9910, RZ ;  /* 0x0000991004077816 */ /* 0x000fe400000000ff */
[----:B------:R-:W-:Y:S02]  /*0c80*/  SHF.R.U32.HI R4, RZ, 0xf, R6 ;  /* 0x0000000fff047819 */ /* 0x000fe40000011606 */
[----:B------:R-:W-:Y:S02]  /*0c90*/  SHF.R.S32.HI R5, RZ, 0xf, R5 ;  /* 0x0000000fff057819 */ /* 0x000fe40000011405 */
[----:B------:R-:W-:Y:S02]  /*0ca0*/  LEA.HI.SX32 R4, R7, R4, 0x17 ;  /* 0x0000000407047211 */ /* 0x000fe400078fbaff */
[----:B------:R-:W-:Y:S01]  /*0cb0*/  LOP3.LUT R5, R5, 0xffff, RZ, 0xc0, !PT ;  /* 0x0000ffff05057812 */ /* 0x000fe200078ec0ff */
[----:B------:R-:W0:Y:S01]  /*0cc0*/  LDC.64 R6, c[0x0][0x220] ;  /* 0x00008800ff067b82 */ /* 0x000e220000000a00 */
[----:B------:R-:W-:-:S02]  /*0cd0*/  PRMT R4, R4, 0x9910, RZ ;  /* 0x0000991004047816 */ /* 0x000fc400000000ff */
[----:B------:R-:W-:-:S03]  /*0ce0*/  LEA.HI R5, R5, R22, RZ, 0x12 ;  /* 0x0000001605057211 */ /* 0x000fc600078f90ff */
[----:B------:R-:W-:Y:S01]  /*0cf0*/  IMAD R4, R4, 0x384, RZ ;  /* 0x0000038404047824 */ /* 0x000fe200078e02ff */
[----:B-1----:R-:W-:-:S03]  /*0d00*/  LOP3.LUT R12, R5, 0xfffc, RZ, 0xc0, !PT ;  /* 0x0000fffc050c7812 */ /* 0x002fc600078ec0ff */
[----:B------:R-:W-:Y:S02]  /*0d10*/  IMAD.MOV R13, RZ, RZ, -R4 ;  /* 0x000000ffff0d7224 */ /* 0x000fe400078e0a04 */
[----:B------:R-:W1:Y:S01]  /*0d20*/  LDC.64 R4, c[0x0][0x228] ;  /* 0x00008a00ff047b82 */ /* 0x000e620000000a00 */
[----:B------:R-:W-:Y:S02]  /*0d30*/  IMAD.MOV R12, RZ, RZ, -R12 ;  /* 0x000000ffff0c7224 */ /* 0x000fe400078e0a0c */
[----:B------:R-:W-:-:S03]  /*0d40*/  PRMT R13, R13, 0x7710, RZ ;  /* 0x000077100d0d7816 */ /* 0x000fc600000000ff */
[----:B-----5:R-:W-:Y:S02]  /*0d50*/  PRMT R15, R12, 0x7710, RZ ;  /* 0x000077100c0f7816 */ /* 0x020fe400000000ff */
[----:B------:R-:W-:-:S05]  /*0d60*/  IMAD.IADD R12, R22, 0x1, R13 ;  /* 0x00000001160c7824 */ /* 0x000fca00078e020d */
[----:B------:R-:W-:Y:S01]  /*0d70*/  PRMT R12, R12, 0x9910, RZ ;  /* 0x000099100c0c7816 */ /* 0x000fe200000000ff */
[----:B------:R-:W-:-:S05]  /*0d80*/  IMAD.IADD R14, R22, 0x1, R15 ;  /* 0x00000001160e7824 */ /* 0x000fca00078e020f */
[----:B------:R-:W-:Y:S01]  /*0d90*/  PRMT R15, R14, 0x9910, RZ ;  /* 0x000099100e0f7816 */ /* 0x000fe200000000ff */
[----:B------:R-:W-:-:S04]  /*0da0*/  IMAD.MOV.U32 R14, RZ, RZ, RZ ;  /* 0x000000ffff0e7224 */ /* 0x000fc800078e00ff */
[----:B-1----:R-:W-:Y:S01]  /*0db0*/  IMAD.WIDE R4, R15, 0x4, R4 ;  /* 0x000000040f047825 */ /* 0x002fe200078e0204 */
[----:B--2---:R-:W-:Y:S02]  /*0dc0*/  SEL R18, R18, RZ, P3 ;  /* 0x000000ff12127207 */ /* 0x004fe40001800000 */
[----:B---3--:R-:W-:Y:S02]  /*0dd0*/  SEL R13, R2, RZ, P3 ;  /* 0x000000ff020d7207 */ /* 0x008fe40001800000 */
[----:B------:R-:W-:Y:S01]  /*0de0*/  ISETP.GE.U32.AND P3, PT, R22, 0x384, PT ;  /* 0x000003841600780c */ /* 0x000fe20003f66070 */
[----:B------:R-:W-:Y:S01]  /*0df0*/  IMAD.MOV.U32 R2, RZ, RZ, R12 ;  /* 0x000000ffff027224 */ /* 0x000fe200078e000c */
[----:B----4-:R-:W-:Y:S02]  /*0e00*/  SEL R21, R21, RZ, P4 ;  /* 0x000000ff15157207 */ /* 0x010fe40002000000 */
[----:B------:R-:W-:Y:S02]  /*0e10*/  SEL R20, R20, RZ, P4 ;  /* 0x000000ff14147207 */ /* 0x000fe40002000000 */
[----:B------:R-:W-:Y:S01]  /*0e20*/  ISETP.LT.AND P4, PT, R11, 0x2300, !P3 ;  /* 0x000023000b00780c */ /* 0x000fe20005f81270 */
[----:B------:R-:W-:-:S02]  /*0e30*/  IMAD R3, R3, 0x384, R2 ;  /* 0x0000038403037824 */ /* 0x000fc400078e0202 */
[----:B------:R-:W-:Y:S02]  /*0e40*/  IMAD.MOV.U32 R12, RZ, RZ, RZ ;  /* 0x000000ffff0c7224 */ /* 0x000fe400078e00ff */
[----:B0-----:R-:W-:Y:S02]  /*0e50*/  IMAD.WIDE R6, R3, 0x4, R6 ;  /* 0x0000000403067825 */ /* 0x001fe400078e0206 */
[----:B------:R-:W0:Y:S06]  /*0e60*/  LDC.64 R2, c[0x0][0x290] ;  /* 0x0000a400ff027b82 */ /* 0x000e2c0000000a00 */
[----:B------:R-:W2:Y:S04]  /*0e70*/  @P4 LDG.E.EL R12, desc[UR4][R6.64] ;  /* 0x00000004060c4981 */ /* 0x000ea8000c2e1900 */
[----:B------:R-:W3:Y:S01]  /*0e80*/  @P4 LDG.E.EL R14, desc[UR4][R4.64] ;  /* 0x00000004040e4981 */ /* 0x000ee2000c2e1900 */
[----:B------:R-:W-:Y:S01]  /*0e90*/  FADD R10, R10, R9 ;  /* 0x000000090a0a7221 */ /* 0x000fe20000000000 */
[----:B------:R-:W-:Y:S01]  /*0ea0*/  FADD R21, R21, R20 ;  /* 0x0000001415157221 */ /* 0x000fe20000000000 */
[----:B------:R-:W-:Y:S01]  /*0eb0*/  FADD R13, R18, R13 ;  /* 0x0000000d120d7221 */ /* 0x000fe20000000000 */
[----:B------:R-:W-:-:S03]  /*0ec0*/  FADD R0, R0, R19 ;  /* 0x0000001300007221 */ /* 0x000fc60000000000 */
[----:B------:R-:W-:Y:S01]  /*0ed0*/  @P6 FSEL R13, R21, R8, !P5 ;  /* 0x00000008150d6208 */ /* 0x000fe20006800000 */
[----:B------:R-:W-:-:S03]  /*0ee0*/  FADD R27, R26, R27 ;  /* 0x0000001b1a1b7221 */ /* 0x000fc60000000000 */
[----:B------:R-:W-:Y:S01]  /*0ef0*/  @P0 FSEL R0, R10, R13, !P2 ;  /* 0x0000000d0a000208 */ /* 0x000fe20005000000 */
[C---:B0-----:R-:W-:Y:S01]  /*0f00*/  IMAD.WIDE R2, R11.reuse, 0x4, R2 ;  /* 0x000000040b027825 */ /* 0x041fe200078e0202 */
[----:B--2---:R-:W-:Y:S02]  /*0f10*/  SEL R9, R12, RZ, P4 ;  /* 0x000000ff0c097207 */ /* 0x004fe40002000000 */
[----:B---3--:R-:W-:Y:S02]  /*0f20*/  SEL R14, R14, RZ, P4 ;  /* 0x000000ff0e0e7207 */ /* 0x008fe40002000000 */
[----:B------:R-:W-:-:S03]  /*0f30*/  ISETP.GE.AND P4, PT, R11, 0x2300, PT ;  /* 0x000023000b00780c */ /* 0x000fc60003f86270 */
[----:B------:R-:W-:-:S05]  /*0f40*/  FADD R9, R9, R14 ;  /* 0x0000000e09097221 */ /* 0x000fca0000000000 */
[----:B------:R-:W-:-:S05]  /*0f50*/  @P1 FSEL R27, R9, R0, !P3 ;  /* 0x00000000091b1208 */ /* 0x000fca0005800000 */
[----:B------:R-:W-:Y:S05]  /*0f60*/  @P4 EXIT ;  /* 0x000000000000494d */ /* 0x000fea0003800000 */
[----:B------:R-:W-:Y:S01]  /*0f70*/  STG.E desc[UR4][R2.64], R27 ;  /* 0x0000001b02007986 */ /* 0x000fe2000c101904 */
[----:B------:R-:W-:Y:S05]  /*0f80*/  EXIT ;  /* 0x000000000000794d */ /* 0x000fea0003800000 */
.L_x_0:
[----:B------:R-:W-:-:S00]  /*0f90*/  BRA `(.L_x_0) ;  /* 0xfffffffc00fc7947 */ /* 0x000fc0000383ffff */
[----:B------:R-:W-:-:S00]  /*0fa0*/  NOP ;  /* 0x0000000000007918 */ /* 0x000fc00000000000 */
        /* <DEDUP_REMOVED lines=13> */
.L_x_1:


//--------------------- .nv.constant0.triton_poi_fused_cat_35 --------------------------
	.section	.nv.constant0.triton_poi_fused_cat_35,"a",@progbits
	.sectionflags	@""
	.align	4
.nv.constant0.triton_poi_fused_cat_35:
	.zero		668
